//
// Generated by NVIDIA NVVM Compiler
//
// Compiler Build ID: CL-36424714
// Cuda compilation tools, release 13.0, V13.0.88
// Based on NVVM 20.0.0
//

.version 9.0
.target sm_100
.address_size 64

	// .globl	_Z14forward_kernelIfEviiiPKT_S2_PS0_

.visible .entry _Z14forward_kernelIfEviiiPKT_S2_PS0_(
	.param .u32 _Z14forward_kernelIfEviiiPKT_S2_PS0__param_0,
	.param .u32 _Z14forward_kernelIfEviiiPKT_S2_PS0__param_1,
	.param .u32 _Z14forward_kernelIfEviiiPKT_S2_PS0__param_2,
	.param .u64 .ptr .align 1 _Z14forward_kernelIfEviiiPKT_S2_PS0__param_3,
	.param .u64 .ptr .align 1 _Z14forward_kernelIfEviiiPKT_S2_PS0__param_4,
	.param .u64 .ptr .align 1 _Z14forward_kernelIfEviiiPKT_S2_PS0__param_5
)
{
	.reg .pred 	%p<38>;
	.reg .b32 	%r<60>;
	.reg .b32 	%f<57>;
	.reg .b64 	%rd<13>;

	ld.param.u32 	%r26, [_Z14forward_kernelIfEviiiPKT_S2_PS0__param_0];
	ld.param.u32 	%r27, [_Z14forward_kernelIfEviiiPKT_S2_PS0__param_1];
	ld.param.u32 	%r28, [_Z14forward_kernelIfEviiiPKT_S2_PS0__param_2];
	ld.param.u64 	%rd5, [_Z14forward_kernelIfEviiiPKT_S2_PS0__param_3];
	ld.param.u64 	%rd6, [_Z14forward_kernelIfEviiiPKT_S2_PS0__param_4];
	ld.param.u64 	%rd7, [_Z14forward_kernelIfEviiiPKT_S2_PS0__param_5];
	mov.u32 	%r29, %ctaid.x;
	mov.u32 	%r30, %ntid.x;
	mov.u32 	%r31, %tid.x;
	mad.lo.s32 	%r1, %r29, %r30, %r31;
	setp.ge.s32 	%p1, %r1, %r28;
	@%p1 bra 	$L__BB0_40;
	mov.u32 	%r32, %ctaid.y;
	mov.u32 	%r33, %ntid.y;
	mov.u32 	%r34, %tid.y;
	mad.lo.s32 	%r2, %r32, %r33, %r34;
	setp.ge.s32 	%p2, %r2, %r27;
	@%p2 bra 	$L__BB0_40;
	mov.u32 	%r35, %ctaid.z;
	mov.u32 	%r36, %ntid.z;
	mov.u32 	%r37, %tid.z;
	mad.lo.s32 	%r3, %r35, %r36, %r37;
	setp.ge.s32 	%p3, %r3, %r26;
	@%p3 bra 	$L__BB0_40;
	mul.lo.s32 	%r4, %r28, %r2;
	mul.lo.s32 	%r38, %r27, %r3;
	mad.lo.s32 	%r5, %r38, %r28, %r4;
	setp.lt.s32 	%p4, %r28, 1;
	mov.f32 	%f55, 0f00000000;
	@%p4 bra 	$L__BB0_39;
	add.s32 	%r40, %r28, 15;
	shr.u32 	%r6, %r40, 4;
	cvta.to.global.u64 	%rd1, %rd5;
	cvta.to.global.u64 	%rd2, %rd6;
	mov.f32 	%f55, 0f00000000;
	mov.b32 	%r59, 0;
$L__BB0_5:
	shl.b32 	%r8, %r59, 4;
	setp.ge.s32 	%p5, %r8, %r28;
	@%p5 bra 	$L__BB0_38;
	sub.s32 	%r9, %r1, %r8;
	setp.ge.u32 	%p6, %r9, %r28;
	@%p6 bra 	$L__BB0_38;
	add.s32 	%r41, %r9, %r4;
	mul.wide.s32 	%rd8, %r41, 4;
	add.s64 	%rd3, %rd1, %rd8;
	ld.global.f32 	%f22, [%rd3];
	add.s32 	%r42, %r8, %r5;
	mul.wide.s32 	%rd9, %r42, 4;
	add.s64 	%rd4, %rd2, %rd9;
	ld.global.f32 	%f23, [%rd4];
	fma.rn.f32 	%f55, %f22, %f23, %f55;
	add.s32 	%r10, %r8, 1;
	setp.ge.s32 	%p7, %r10, %r28;
	@%p7 bra 	$L__BB0_38;
	sub.s32 	%r43, %r1, %r10;
	setp.ge.u32 	%p8, %r43, %r28;
	@%p8 bra 	$L__BB0_38;
	ld.global.f32 	%f24, [%rd3+-4];
	ld.global.f32 	%f25, [%rd4+4];
	fma.rn.f32 	%f55, %f24, %f25, %f55;
	add.s32 	%r11, %r8, 2;
	setp.ge.s32 	%p9, %r11, %r28;
	@%p9 bra 	$L__BB0_38;
	sub.s32 	%r44, %r1, %r11;
	setp.ge.u32 	%p10, %r44, %r28;
	@%p10 bra 	$L__BB0_38;
	ld.global.f32 	%f26, [%rd3+-8];
	ld.global.f32 	%f27, [%rd4+8];
	fma.rn.f32 	%f55, %f26, %f27, %f55;
	add.s32 	%r12, %r8, 3;
	setp.ge.s32 	%p11, %r12, %r28;
	@%p11 bra 	$L__BB0_38;
	sub.s32 	%r45, %r1, %r12;
	setp.ge.u32 	%p12, %r45, %r28;
	@%p12 bra 	$L__BB0_38;
	ld.global.f32 	%f28, [%rd3+-12];
	ld.global.f32 	%f29, [%rd4+12];
	fma.rn.f32 	%f55, %f28, %f29, %f55;
	add.s32 	%r13, %r8, 4;
	setp.ge.s32 	%p13, %r13, %r28;
	@%p13 bra 	$L__BB0_38;
	sub.s32 	%r46, %r1, %r13;
	setp.ge.u32 	%p14, %r46, %r28;
	@%p14 bra 	$L__BB0_38;
	ld.global.f32 	%f30, [%rd3+-16];
	ld.global.f32 	%f31, [%rd4+16];
	fma.rn.f32 	%f55, %f30, %f31, %f55;
	add.s32 	%r14, %r8, 5;
	setp.ge.s32 	%p15, %r14, %r28;
	@%p15 bra 	$L__BB0_38;
	sub.s32 	%r47, %r1, %r14;
	setp.ge.u32 	%p16, %r47, %r28;
	@%p16 bra 	$L__BB0_38;
	ld.global.f32 	%f32, [%rd3+-20];
	ld.global.f32 	%f33, [%rd4+20];
	fma.rn.f32 	%f55, %f32, %f33, %f55;
	add.s32 	%r15, %r8, 6;
	setp.ge.s32 	%p17, %r15, %r28;
	@%p17 bra 	$L__BB0_38;
	sub.s32 	%r48, %r1, %r15;
	setp.ge.u32 	%p18, %r48, %r28;
	@%p18 bra 	$L__BB0_38;
	ld.global.f32 	%f34, [%rd3+-24];
	ld.global.f32 	%f35, [%rd4+24];
	fma.rn.f32 	%f55, %f34, %f35, %f55;
	add.s32 	%r16, %r8, 7;
	setp.ge.s32 	%p19, %r16, %r28;
	@%p19 bra 	$L__BB0_38;
	sub.s32 	%r49, %r1, %r16;
	setp.ge.u32 	%p20, %r49, %r28;
	@%p20 bra 	$L__BB0_38;
	ld.global.f32 	%f36, [%rd3+-28];
	ld.global.f32 	%f37, [%rd4+28];
	fma.rn.f32 	%f55, %f36, %f37, %f55;
	add.s32 	%r17, %r8, 8;
	setp.ge.s32 	%p21, %r17, %r28;
	@%p21 bra 	$L__BB0_38;
	sub.s32 	%r50, %r1, %r17;
	setp.ge.u32 	%p22, %r50, %r28;
	@%p22 bra 	$L__BB0_38;
	ld.global.f32 	%f38, [%rd3+-32];
	ld.global.f32 	%f39, [%rd4+32];
	fma.rn.f32 	%f55, %f38, %f39, %f55;
	add.s32 	%r18, %r8, 9;
	setp.ge.s32 	%p23, %r18, %r28;
	@%p23 bra 	$L__BB0_38;
	sub.s32 	%r51, %r1, %r18;
	setp.ge.u32 	%p24, %r51, %r28;
	@%p24 bra 	$L__BB0_38;
	ld.global.f32 	%f40, [%rd3+-36];
	ld.global.f32 	%f41, [%rd4+36];
	fma.rn.f32 	%f55, %f40, %f41, %f55;
	add.s32 	%r19, %r8, 10;
	setp.ge.s32 	%p25, %r19, %r28;
	@%p25 bra 	$L__BB0_38;
	sub.s32 	%r52, %r1, %r19;
	setp.ge.u32 	%p26, %r52, %r28;
	@%p26 bra 	$L__BB0_38;
	ld.global.f32 	%f42, [%rd3+-40];
	ld.global.f32 	%f43, [%rd4+40];
	fma.rn.f32 	%f55, %f42, %f43, %f55;
	add.s32 	%r20, %r8, 11;
	setp.ge.s32 	%p27, %r20, %r28;
	@%p27 bra 	$L__BB0_38;
	sub.s32 	%r53, %r1, %r20;
	setp.ge.u32 	%p28, %r53, %r28;
	@%p28 bra 	$L__BB0_38;
	ld.global.f32 	%f44, [%rd3+-44];
	ld.global.f32 	%f45, [%rd4+44];
	fma.rn.f32 	%f55, %f44, %f45, %f55;
	add.s32 	%r21, %r8, 12;
	setp.ge.s32 	%p29, %r21, %r28;
	@%p29 bra 	$L__BB0_38;
	sub.s32 	%r54, %r1, %r21;
	setp.ge.u32 	%p30, %r54, %r28;
	@%p30 bra 	$L__BB0_38;
	ld.global.f32 	%f46, [%rd3+-48];
	ld.global.f32 	%f47, [%rd4+48];
	fma.rn.f32 	%f55, %f46, %f47, %f55;
	add.s32 	%r22, %r8, 13;
	setp.ge.s32 	%p31, %r22, %r28;
	@%p31 bra 	$L__BB0_38;
	sub.s32 	%r55, %r1, %r22;
	setp.ge.u32 	%p32, %r55, %r28;
	@%p32 bra 	$L__BB0_38;
	ld.global.f32 	%f48, [%rd3+-52];
	ld.global.f32 	%f49, [%rd4+52];
	fma.rn.f32 	%f55, %f48, %f49, %f55;
	add.s32 	%r23, %r8, 14;
	setp.ge.s32 	%p33, %r23, %r28;
	@%p33 bra 	$L__BB0_38;
	sub.s32 	%r56, %r1, %r23;
	setp.ge.u32 	%p34, %r56, %r28;
	@%p34 bra 	$L__BB0_38;
	ld.global.f32 	%f50, [%rd3+-56];
	ld.global.f32 	%f51, [%rd4+56];
	fma.rn.f32 	%f55, %f50, %f51, %f55;
	add.s32 	%r24, %r8, 15;
	setp.ge.s32 	%p35, %r24, %r28;
	@%p35 bra 	$L__BB0_38;
	sub.s32 	%r57, %r1, %r24;
	setp.ge.u32 	%p36, %r57, %r28;
	@%p36 bra 	$L__BB0_38;
	ld.global.f32 	%f52, [%rd3+-60];
	ld.global.f32 	%f53, [%rd4+60];
	fma.rn.f32 	%f55, %f52, %f53, %f55;
$L__BB0_38:
	add.s32 	%r59, %r59, 1;
	setp.ne.s32 	%p37, %r59, %r6;
	@%p37 bra 	$L__BB0_5;
$L__BB0_39:
	add.s32 	%r58, %r5, %r1;
	cvta.to.global.u64 	%rd10, %rd7;
	mul.wide.s32 	%rd11, %r58, 4;
	add.s64 	%rd12, %rd10, %rd11;
	st.global.f32 	[%rd12], %f55;
$L__BB0_40:
	ret;

}
	// .globl	_Z15backward_kernelIfEviiiPKT_S2_S2_PS0_S3_
.visible .entry _Z15backward_kernelIfEviiiPKT_S2_S2_PS0_S3_(
	.param .u32 _Z15backward_kernelIfEviiiPKT_S2_S2_PS0_S3__param_0,
	.param .u32 _Z15backward_kernelIfEviiiPKT_S2_S2_PS0_S3__param_1,
	.param .u32 _Z15backward_kernelIfEviiiPKT_S2_S2_PS0_S3__param_2,
	.param .u64 .ptr .align 1 _Z15backward_kernelIfEviiiPKT_S2_S2_PS0_S3__param_3,
	.param .u64 .ptr .align 1 _Z15backward_kernelIfEviiiPKT_S2_S2_PS0_S3__param_4,
	.param .u64 .ptr .align 1 _Z15backward_kernelIfEviiiPKT_S2_S2_PS0_S3__param_5,
	.param .u64 .ptr .align 1 _Z15backward_kernelIfEviiiPKT_S2_S2_PS0_S3__param_6,
	.param .u64 .ptr .align 1 _Z15backward_kernelIfEviiiPKT_S2_S2_PS0_S3__param_7
)
{
	.reg .pred 	%p<38>;
	.reg .b32 	%r<62>;
	.reg .b32 	%f<155>;
	.reg .b64 	%rd<33>;

	ld.param.u32 	%r27, [_Z15backward_kernelIfEviiiPKT_S2_S2_PS0_S3__param_0];
	ld.param.u32 	%r28, [_Z15backward_kernelIfEviiiPKT_S2_S2_PS0_S3__param_1];
	ld.param.u32 	%r29, [_Z15backward_kernelIfEviiiPKT_S2_S2_PS0_S3__param_2];
	ld.param.u64 	%rd9, [_Z15backward_kernelIfEviiiPKT_S2_S2_PS0_S3__param_3];
	ld.param.u64 	%rd10, [_Z15backward_kernelIfEviiiPKT_S2_S2_PS0_S3__param_4];
	ld.param.u64 	%rd11, [_Z15backward_kernelIfEviiiPKT_S2_S2_PS0_S3__param_5];
	ld.param.u64 	%rd7, [_Z15backward_kernelIfEviiiPKT_S2_S2_PS0_S3__param_6];
	ld.param.u64 	%rd8, [_Z15backward_kernelIfEviiiPKT_S2_S2_PS0_S3__param_7];
	cvta.to.global.u64 	%rd1, %rd10;
	cvta.to.global.u64 	%rd2, %rd11;
	cvta.to.global.u64 	%rd3, %rd9;
	mov.u32 	%r30, %ctaid.x;
	mov.u32 	%r31, %ntid.x;
	mov.u32 	%r32, %tid.x;
	mad.lo.s32 	%r1, %r30, %r31, %r32;
	setp.ge.s32 	%p1, %r1, %r29;
	@%p1 bra 	$L__BB1_55;
	mov.u32 	%r33, %ctaid.y;
	mov.u32 	%r34, %ntid.y;
	mov.u32 	%r35, %tid.y;
	mad.lo.s32 	%r2, %r33, %r34, %r35;
	setp.ge.s32 	%p2, %r2, %r28;
	@%p2 bra 	$L__BB1_55;
	mov.u32 	%r36, %ctaid.z;
	mov.u32 	%r37, %ntid.z;
	mov.u32 	%r38, %tid.z;
	mad.lo.s32 	%r3, %r36, %r37, %r38;
	setp.ge.s32 	%p3, %r3, %r27;
	@%p3 bra 	$L__BB1_55;
	mul.lo.s32 	%r4, %r29, %r2;
	mul.lo.s32 	%r39, %r28, %r3;
	mul.lo.s32 	%r5, %r39, %r29;
	add.s32 	%r6, %r5, %r4;
	setp.lt.s32 	%p4, %r29, 1;
	mov.f32 	%f151, 0f00000000;
	mov.f32 	%f152, %f151;
	@%p4 bra 	$L__BB1_54;
	add.s32 	%r41, %r29, 15;
	shr.u32 	%r7, %r41, 4;
	mov.f32 	%f152, 0f00000000;
	mov.b32 	%r61, 0;
	cvt.u64.u32 	%rd18, %r4;
	cvt.s64.s32 	%rd22, %r6;
	mov.f32 	%f151, %f152;
$L__BB1_5:
	shl.b32 	%r9, %r61, 4;
	setp.ge.s32 	%p5, %r9, %r29;
	@%p5 bra 	$L__BB1_53;
	sub.s32 	%r10, %r9, %r1;
	setp.ge.u32 	%p6, %r10, %r29;
	@%p6 bra 	$L__BB1_8;
	add.s32 	%r42, %r10, %r4;
	mul.wide.s32 	%rd12, %r42, 4;
	add.s64 	%rd13, %rd3, %rd12;
	ld.global.f32 	%f71, [%rd13];
	add.s32 	%r43, %r9, %r6;
	mul.wide.s32 	%rd14, %r43, 4;
	add.s64 	%rd15, %rd2, %rd14;
	ld.global.f32 	%f72, [%rd15];
	fma.rn.f32 	%f151, %f71, %f72, %f151;
	add.s32 	%r44, %r42, %r5;
	mul.wide.s32 	%rd16, %r44, 4;
	add.s64 	%rd17, %rd1, %rd16;
	ld.global.f32 	%f73, [%rd17];
	fma.rn.f32 	%f152, %f73, %f72, %f152;
$L__BB1_8:
	add.s32 	%r11, %r9, 1;
	setp.ge.s32 	%p7, %r11, %r29;
	@%p7 bra 	$L__BB1_53;
	sub.s32 	%r45, %r11, %r1;
	setp.ge.u32 	%p8, %r45, %r29;
	cvt.s64.s32 	%rd19, %r10;
	add.s64 	%rd20, %rd19, %rd18;
	shl.b64 	%rd21, %rd20, 2;
	add.s64 	%rd4, %rd3, %rd21;
	cvt.u64.u32 	%rd23, %r9;
	add.s64 	%rd24, %rd23, %rd22;
	shl.b64 	%rd25, %rd24, 2;
	add.s64 	%rd5, %rd2, %rd25;
	add.s64 	%rd26, %rd19, %rd22;
	shl.b64 	%rd27, %rd26, 2;
	add.s64 	%rd6, %rd1, %rd27;
	@%p8 bra 	$L__BB1_11;
	ld.global.f32 	%f74, [%rd4+4];
	ld.global.f32 	%f75, [%rd5+4];
	fma.rn.f32 	%f151, %f74, %f75, %f151;
	ld.global.f32 	%f76, [%rd6+4];
	fma.rn.f32 	%f152, %f76, %f75, %f152;
$L__BB1_11:
	add.s32 	%r12, %r9, 2;
	setp.ge.s32 	%p9, %r12, %r29;
	@%p9 bra 	$L__BB1_53;
	sub.s32 	%r46, %r12, %r1;
	setp.ge.u32 	%p10, %r46, %r29;
	@%p10 bra 	$L__BB1_14;
	ld.global.f32 	%f77, [%rd4+8];
	ld.global.f32 	%f78, [%rd5+8];
	fma.rn.f32 	%f151, %f77, %f78, %f151;
	ld.global.f32 	%f79, [%rd6+8];
	fma.rn.f32 	%f152, %f79, %f78, %f152;
$L__BB1_14:
	add.s32 	%r13, %r9, 3;
	setp.ge.s32 	%p11, %r13, %r29;
	@%p11 bra 	$L__BB1_53;
	sub.s32 	%r47, %r13, %r1;
	setp.ge.u32 	%p12, %r47, %r29;
	@%p12 bra 	$L__BB1_17;
	ld.global.f32 	%f80, [%rd4+12];
	ld.global.f32 	%f81, [%rd5+12];
	fma.rn.f32 	%f151, %f80, %f81, %f151;
	ld.global.f32 	%f82, [%rd6+12];
	fma.rn.f32 	%f152, %f82, %f81, %f152;
$L__BB1_17:
	add.s32 	%r14, %r9, 4;
	setp.ge.s32 	%p13, %r14, %r29;
	@%p13 bra 	$L__BB1_53;
	sub.s32 	%r48, %r14, %r1;
	setp.ge.u32 	%p14, %r48, %r29;
	@%p14 bra 	$L__BB1_20;
	ld.global.f32 	%f83, [%rd4+16];
	ld.global.f32 	%f84, [%rd5+16];
	fma.rn.f32 	%f151, %f83, %f84, %f151;
	ld.global.f32 	%f85, [%rd6+16];
	fma.rn.f32 	%f152, %f85, %f84, %f152;
$L__BB1_20:
	add.s32 	%r15, %r9, 5;
	setp.ge.s32 	%p15, %r15, %r29;
	@%p15 bra 	$L__BB1_53;
	sub.s32 	%r49, %r15, %r1;
	setp.ge.u32 	%p16, %r49, %r29;
	@%p16 bra 	$L__BB1_23;
	ld.global.f32 	%f86, [%rd4+20];
	ld.global.f32 	%f87, [%rd5+20];
	fma.rn.f32 	%f151, %f86, %f87, %f151;
	ld.global.f32 	%f88, [%rd6+20];
	fma.rn.f32 	%f152, %f88, %f87, %f152;
$L__BB1_23:
	add.s32 	%r16, %r9, 6;
	setp.ge.s32 	%p17, %r16, %r29;
	@%p17 bra 	$L__BB1_53;
	sub.s32 	%r50, %r16, %r1;
	setp.ge.u32 	%p18, %r50, %r29;
	@%p18 bra 	$L__BB1_26;
	ld.global.f32 	%f89, [%rd4+24];
	ld.global.f32 	%f90, [%rd5+24];
	fma.rn.f32 	%f151, %f89, %f90, %f151;
	ld.global.f32 	%f91, [%rd6+24];
	fma.rn.f32 	%f152, %f91, %f90, %f152;
$L__BB1_26:
	add.s32 	%r17, %r9, 7;
	setp.ge.s32 	%p19, %r17, %r29;
	@%p19 bra 	$L__BB1_53;
	sub.s32 	%r51, %r17, %r1;
	setp.ge.u32 	%p20, %r51, %r29;
	@%p20 bra 	$L__BB1_29;
	ld.global.f32 	%f92, [%rd4+28];
	ld.global.f32 	%f93, [%rd5+28];
	fma.rn.f32 	%f151, %f92, %f93, %f151;
	ld.global.f32 	%f94, [%rd6+28];
	fma.rn.f32 	%f152, %f94, %f93, %f152;
$L__BB1_29:
	add.s32 	%r18, %r9, 8;
	setp.ge.s32 	%p21, %r18, %r29;
	@%p21 bra 	$L__BB1_53;
	sub.s32 	%r52, %r18, %r1;
	setp.ge.u32 	%p22, %r52, %r29;
	@%p22 bra 	$L__BB1_32;
	ld.global.f32 	%f95, [%rd4+32];
	ld.global.f32 	%f96, [%rd5+32];
	fma.rn.f32 	%f151, %f95, %f96, %f151;
	ld.global.f32 	%f97, [%rd6+32];
	fma.rn.f32 	%f152, %f97, %f96, %f152;
$L__BB1_32:
	add.s32 	%r19, %r9, 9;
	setp.ge.s32 	%p23, %r19, %r29;
	@%p23 bra 	$L__BB1_53;
	sub.s32 	%r53, %r19, %r1;
	setp.ge.u32 	%p24, %r53, %r29;
	@%p24 bra 	$L__BB1_35;
	ld.global.f32 	%f98, [%rd4+36];
	ld.global.f32 	%f99, [%rd5+36];
	fma.rn.f32 	%f151, %f98, %f99, %f151;
	ld.global.f32 	%f100, [%rd6+36];
	fma.rn.f32 	%f152, %f100, %f99, %f152;
$L__BB1_35:
	add.s32 	%r20, %r9, 10;
	setp.ge.s32 	%p25, %r20, %r29;
	@%p25 bra 	$L__BB1_53;
	sub.s32 	%r54, %r20, %r1;
	setp.ge.u32 	%p26, %r54, %r29;
	@%p26 bra 	$L__BB1_38;
	ld.global.f32 	%f101, [%rd4+40];
	ld.global.f32 	%f102, [%rd5+40];
	fma.rn.f32 	%f151, %f101, %f102, %f151;
	ld.global.f32 	%f103, [%rd6+40];
	fma.rn.f32 	%f152, %f103, %f102, %f152;
$L__BB1_38:
	add.s32 	%r21, %r9, 11;
	setp.ge.s32 	%p27, %r21, %r29;
	@%p27 bra 	$L__BB1_53;
	sub.s32 	%r55, %r21, %r1;
	setp.ge.u32 	%p28, %r55, %r29;
	@%p28 bra 	$L__BB1_41;
	ld.global.f32 	%f104, [%rd4+44];
	ld.global.f32 	%f105, [%rd5+44];
	fma.rn.f32 	%f151, %f104, %f105, %f151;
	ld.global.f32 	%f106, [%rd6+44];
	fma.rn.f32 	%f152, %f106, %f105, %f152;
$L__BB1_41:
	add.s32 	%r22, %r9, 12;
	setp.ge.s32 	%p29, %r22, %r29;
	@%p29 bra 	$L__BB1_53;
	sub.s32 	%r56, %r22, %r1;
	setp.ge.u32 	%p30, %r56, %r29;
	@%p30 bra 	$L__BB1_44;
	ld.global.f32 	%f107, [%rd4+48];
	ld.global.f32 	%f108, [%rd5+48];
	fma.rn.f32 	%f151, %f107, %f108, %f151;
	ld.global.f32 	%f109, [%rd6+48];
	fma.rn.f32 	%f152, %f109, %f108, %f152;
$L__BB1_44:
	add.s32 	%r23, %r9, 13;
	setp.ge.s32 	%p31, %r23, %r29;
	@%p31 bra 	$L__BB1_53;
	sub.s32 	%r57, %r23, %r1;
	setp.ge.u32 	%p32, %r57, %r29;
	@%p32 bra 	$L__BB1_47;
	ld.global.f32 	%f110, [%rd4+52];
	ld.global.f32 	%f111, [%rd5+52];
	fma.rn.f32 	%f151, %f110, %f111, %f151;
	ld.global.f32 	%f112, [%rd6+52];
	fma.rn.f32 	%f152, %f112, %f111, %f152;
$L__BB1_47:
	add.s32 	%r24, %r9, 14;
	setp.ge.s32 	%p33, %r24, %r29;
	@%p33 bra 	$L__BB1_53;
	sub.s32 	%r58, %r24, %r1;
	setp.ge.u32 	%p34, %r58, %r29;
	@%p34 bra 	$L__BB1_50;
	ld.global.f32 	%f113, [%rd4+56];
	ld.global.f32 	%f114, [%rd5+56];
	fma.rn.f32 	%f151, %f113, %f114, %f151;
	ld.global.f32 	%f115, [%rd6+56];
	fma.rn.f32 	%f152, %f115, %f114, %f152;
$L__BB1_50:
	add.s32 	%r25, %r9, 15;
	setp.ge.s32 	%p35, %r25, %r29;
	@%p35 bra 	$L__BB1_53;
	sub.s32 	%r59, %r25, %r1;
	setp.ge.u32 	%p36, %r59, %r29;
	@%p36 bra 	$L__BB1_53;
	ld.global.f32 	%f116, [%rd4+60];
	ld.global.f32 	%f117, [%rd5+60];
	fma.rn.f32 	%f151, %f116, %f117, %f151;
	ld.global.f32 	%f118, [%rd6+60];
	fma.rn.f32 	%f152, %f118, %f117, %f152;
$L__BB1_53:
	add.s32 	%r61, %r61, 1;
	setp.ne.s32 	%p37, %r61, %r7;
	@%p37 bra 	$L__BB1_5;
$L__BB1_54:
	add.s32 	%r60, %r6, %r1;
	cvta.to.global.u64 	%rd28, %rd8;
	mul.wide.s32 	%rd29, %r60, 4;
	add.s64 	%rd30, %rd28, %rd29;
	st.global.f32 	[%rd30], %f151;
	cvta.to.global.u64 	%rd31, %rd7;
	add.s64 	%rd32, %rd31, %rd29;
	st.global.f32 	[%rd32], %f152;
$L__BB1_55:
	ret;

}


// ===== COMPILED SASS (sm_100) =====

	.target	sm_100

	.elftype	@"ET_EXEC"


//--------------------- .note.nv.tkinfo           --------------------------
	.section	.note.nv.tkinfo,"",@"SHT_NOTE"
	.sectionflags	@"SHF_NOTE_NV_TKINFO"
	.tkinfo
        /*0018*/ 	.word	0x00000002
        /*0030*/ 	.string	""
        /*0030*/ 	.string	"ptxas"
        /*0030*/ 	.string	"Cuda compilation tools, release 13.0, V13.0.88"
        /*0030*/ 	.string	"Build cuda_13.0.r13.0/compiler.36424714_0"
        /*0030*/ 	.string	"-arch sm_100 -m 64 "



//--------------------- .note.nv.cuinfo           --------------------------
	.section	.note.nv.cuinfo,"",@"SHT_NOTE"
	.sectionflags	@"SHF_NOTE_NV_CUINFO"
        /*0018*/ 	.short	0x0002
        /*001a*/ 	.short	0x0064
        /*001c*/ 	.short	0x0082
	.zero		2


//--------------------- .nv.info                  --------------------------
	.section	.nv.info,"",@"SHT_CUDA_INFO"
	.align	4


	//----- nvinfo : EIATTR_REGCOUNT
	.align		4
        /*0000*/ 	.byte	0x04, 0x2f
        /*0002*/ 	.short	(.L_1 - .L_0)
	.align		4
.L_0:
        /*0004*/ 	.word	index@(_Z14forward_kernelIfEviiiPKT_S2_PS0_)
        /*0008*/ 	.word	0x00000014


	//----- nvinfo : EIATTR_FRAME_SIZE
	.align		4
.L_1:
        /*000c*/ 	.byte	0x04, 0x11
        /*000e*/ 	.short	(.L_3 - .L_2)
	.align		4
.L_2:
        /*0010*/ 	.word	index@(_Z14forward_kernelIfEviiiPKT_S2_PS0_)
        /*0014*/ 	.word	0x00000000


	//----- nvinfo : EIATTR_REGCOUNT
	.align		4
.L_3:
        /*0018*/ 	.byte	0x04, 0x2f
        /*001a*/ 	.short	(.L_5 - .L_4)
	.align		4
.L_4:
        /*001c*/ 	.word	index@(_Z15backward_kernelIfEviiiPKT_S2_S2_PS0_S3_)
        /*0020*/ 	.word	0x0000001e


	//----- nvinfo : EIATTR_FRAME_SIZE
	.align		4
.L_5:
        /*0024*/ 	.byte	0x04, 0x11
        /*0026*/ 	.short	(.L_7 - .L_6)
	.align		4
.L_6:
        /*0028*/ 	.word	index@(_Z15backward_kernelIfEviiiPKT_S2_S2_PS0_S3_)
        /*002c*/ 	.word	0x00000000


	//----- nvinfo : EIATTR_MIN_STACK_SIZE
	.align		4
.L_7:
        /*0030*/ 	.byte	0x04, 0x12
        /*0032*/ 	.short	(.L_9 - .L_8)
	.align		4
.L_8:
        /*0034*/ 	.word	index@(_Z15backward_kernelIfEviiiPKT_S2_S2_PS0_S3_)
        /*0038*/ 	.word	0x00000000


	//----- nvinfo : EIATTR_MIN_STACK_SIZE
	.align		4
.L_9:
        /*003c*/ 	.byte	0x04, 0x12
        /*003e*/ 	.short	(.L_11 - .L_10)
	.align		4
.L_10:
        /*0040*/ 	.word	index@(_Z14forward_kernelIfEviiiPKT_S2_PS0_)
        /*0044*/ 	.word	0x00000000
.L_11:


//--------------------- .nv.compat                --------------------------
	.section	.nv.compat,"",@"SHT_CUDA_COMPAT_INFO"
	.align	4
        /*0000*/ 	.byte	0x02, 0x09, 0x00, 0x00, 0x02, 0x02, 0x01, 0x00, 0x02, 0x05, 0x05, 0x00, 0x03, 0x07, 0x01, 0x01
        /*0010*/ 	.byte	0x02, 0x03, 0x00, 0x00, 0x02, 0x06, 0x01, 0x00, 0x04, 0x0b, 0x08, 0x00, 0x09, 0x00, 0x00, 0x00
        /*0020*/ 	.byte	0x00, 0x00, 0x00, 0x00


//--------------------- .nv.info._Z15backward_kernelIfEviiiPKT_S2_S2_PS0_S3_ --------------------------
	.section	.nv.info._Z15backward_kernelIfEviiiPKT_S2_S2_PS0_S3_,"",@"SHT_CUDA_INFO"
	.sectionflags	@""
	.align	4


	//----- nvinfo : EIATTR_CUDA_API_VERSION
	.align		4
        /*0000*/ 	.byte	0x04, 0x37
        /*0002*/ 	.short	(.L_13 - .L_12)
.L_12:
        /*0004*/ 	.word	0x00000082


	//----- nvinfo : EIATTR_KPARAM_INFO
	.align		4
.L_13:
        /*0008*/ 	.byte	0x04, 0x17
        /*000a*/ 	.short	(.L_15 - .L_14)
.L_14:
        /*000c*/ 	.word	0x00000000
        /*0010*/ 	.short	0x0007
        /*0012*/ 	.short	0x0030
        /*0014*/ 	.byte	0x00, 0xf5, 0x21, 0x00


	//----- nvinfo : EIATTR_KPARAM_INFO
	.align		4
.L_15:
        /*0018*/ 	.byte	0x04, 0x17
        /*001a*/ 	.short	(.L_17 - .L_16)
.L_16:
        /*001c*/ 	.word	0x00000000
        /*0020*/ 	.short	0x0006
        /*0022*/ 	.short	0x0028
        /*0024*/ 	.byte	0x00, 0xf5, 0x21, 0x00


	//----- nvinfo : EIATTR_KPARAM_INFO
	.align		4
.L_17:
        /*0028*/ 	.byte	0x04, 0x17
        /*002a*/ 	.short	(.L_19 - .L_18)
.L_18:
        /*002c*/ 	.word	0x00000000
        /*0030*/ 	.short	0x0005
        /*0032*/ 	.short	0x0020
        /*0034*/ 	.byte	0x00, 0xf5, 0x21, 0x00


	//----- nvinfo : EIATTR_KPARAM_INFO
	.align		4
.L_19:
        /*0038*/ 	.byte	0x04, 0x17
        /*003a*/ 	.short	(.L_21 - .L_20)
.L_20:
        /*003c*/ 	.word	0x00000000
        /*0040*/ 	.short	0x0004
        /*0042*/ 	.short	0x0018
        /*0044*/ 	.byte	0x00, 0xf5, 0x21, 0x00


	//----- nvinfo : EIATTR_KPARAM_INFO
	.align		4
.L_21:
        /*0048*/ 	.byte	0x04, 0x17
        /*004a*/ 	.short	(.L_23 - .L_22)
.L_22:
        /*004c*/ 	.word	0x00000000
        /*0050*/ 	.short	0x0003
        /*0052*/ 	.short	0x0010
        /*0054*/ 	.byte	0x00, 0xf5, 0x21, 0x00


	//----- nvinfo : EIATTR_KPARAM_INFO
	.align		4
.L_23:
        /*0058*/ 	.byte	0x04, 0x17
        /*005a*/ 	.short	(.L_25 - .L_24)
.L_24:
        /*005c*/ 	.word	0x00000000
        /*0060*/ 	.short	0x0002
        /*0062*/ 	.short	0x0008
        /*0064*/ 	.byte	0x00, 0xf0, 0x11, 0x00


	//----- nvinfo : EIATTR_KPARAM_INFO
	.align		4
.L_25:
        /*0068*/ 	.byte	0x04, 0x17
        /*006a*/ 	.short	(.L_27 - .L_26)
.L_26:
        /*006c*/ 	.word	0x00000000
        /*0070*/ 	.short	0x0001
        /*0072*/ 	.short	0x0004
        /*0074*/ 	.byte	0x00, 0xf0, 0x11, 0x00


	//----- nvinfo : EIATTR_KPARAM_INFO
	.align		4
.L_27:
        /*0078*/ 	.byte	0x04, 0x17
        /*007a*/ 	.short	(.L_29 - .L_28)
.L_28:
        /*007c*/ 	.word	0x00000000
        /*0080*/ 	.short	0x0000
        /*0082*/ 	.short	0x0000
        /*0084*/ 	.byte	0x00, 0xf0, 0x11, 0x00


	//----- nvinfo : EIATTR_SPARSE_MMA_MASK
	.align		4
.L_29:
        /*0088*/ 	.byte	0x03, 0x50
        /*008a*/ 	.short	0x0000


	//----- nvinfo : EIATTR_MAXREG_COUNT
	.align		4
        /*008c*/ 	.byte	0x03, 0x1b
        /*008e*/ 	.short	0x00ff


	//----- nvinfo : EIATTR_MERCURY_ISA_VERSION
	.align		4
        /*0090*/ 	.byte	0x03, 0x5f
        /*0092*/ 	.short	0x0101


	//----- nvinfo : EIATTR_VRC_CTA_INIT_COUNT
	.align		4
        /*0094*/ 	.byte	0x02, 0x4a
	.zero		1
	.zero		1


	//----- nvinfo : EIATTR_EXIT_INSTR_OFFSETS
	.align		4
        /*0098*/ 	.byte	0x04, 0x1c
        /*009a*/ 	.short	(.L_31 - .L_30)


	//   ....[0]....
.L_30:
        /*009c*/ 	.word	0x00000070


	//   ....[1]....
        /*00a0*/ 	.word	0x000000e0


	//   ....[2]....
        /*00a4*/ 	.word	0x00000150


	//   ....[3]....
        /*00a8*/ 	.word	0x000010e0


	//----- nvinfo : EIATTR_CRS_STACK_SIZE
	.align		4
.L_31:
        /*00ac*/ 	.byte	0x04, 0x1e
        /*00ae*/ 	.short	(.L_33 - .L_32)
.L_32:
        /*00b0*/ 	.word	0x00000000


	//----- nvinfo : EIATTR_CBANK_PARAM_SIZE
	.align		4
.L_33:
        /*00b4*/ 	.byte	0x03, 0x19
        /*00b6*/ 	.short	0x0038


	//----- nvinfo : EIATTR_PARAM_CBANK
	.align		4
        /*00b8*/ 	.byte	0x04, 0x0a
        /*00ba*/ 	.short	(.L_35 - .L_34)
	.align		4
.L_34:
        /*00bc*/ 	.word	index@(.nv.constant0._Z15backward_kernelIfEviiiPKT_S2_S2_PS0_S3_)
        /*00c0*/ 	.short	0x0380
        /*00c2*/ 	.short	0x0038


	//----- nvinfo : EIATTR_SW_WAR
	.align		4
.L_35:
        /*00c4*/ 	.byte	0x04, 0x36
        /*00c6*/ 	.short	(.L_37 - .L_36)
.L_36:
        /*00c8*/ 	.word	0x00000008
.L_37:


//--------------------- .nv.info._Z14forward_kernelIfEviiiPKT_S2_PS0_ --------------------------
	.section	.nv.info._Z14forward_kernelIfEviiiPKT_S2_PS0_,"",@"SHT_CUDA_INFO"
	.sectionflags	@""
	.align	4


	//----- nvinfo : EIATTR_CUDA_API_VERSION
	.align		4
        /*0000*/ 	.byte	0x04, 0x37
        /*0002*/ 	.short	(.L_39 - .L_38)
.L_38:
        /*0004*/ 	.word	0x00000082


	//----- nvinfo : EIATTR_KPARAM_INFO
	.align		4
.L_39:
        /*0008*/ 	.byte	0x04, 0x17
        /*000a*/ 	.short	(.L_41 - .L_40)
.L_40:
        /*000c*/ 	.word	0x00000000
        /*0010*/ 	.short	0x0005
        /*0012*/ 	.short	0x0020
        /*0014*/ 	.byte	0x00, 0xf5, 0x21, 0x00


	//----- nvinfo : EIATTR_KPARAM_INFO
	.align		4
.L_41:
        /*0018*/ 	.byte	0x04, 0x17
        /*001a*/ 	.short	(.L_43 - .L_42)
.L_42:
        /*001c*/ 	.word	0x00000000
        /*0020*/ 	.short	0x0004
        /*0022*/ 	.short	0x0018
        /*0024*/ 	.byte	0x00, 0xf5, 0x21, 0x00


	//----- nvinfo : EIATTR_KPARAM_INFO
	.align		4
.L_43:
        /*0028*/ 	.byte	0x04, 0x17
        /*002a*/ 	.short	(.L_45 - .L_44)
.L_44:
        /*002c*/ 	.word	0x00000000
        /*0030*/ 	.short	0x0003
        /*0032*/ 	.short	0x0010
        /*0034*/ 	.byte	0x00, 0xf5, 0x21, 0x00


	//----- nvinfo : EIATTR_KPARAM_INFO
	.align		4
.L_45:
        /*0038*/ 	.byte	0x04, 0x17
        /*003a*/ 	.short	(.L_47 - .L_46)
.L_46:
        /*003c*/ 	.word	0x00000000
        /*0040*/ 	.short	0x0002
        /*0042*/ 	.short	0x0008
        /*0044*/ 	.byte	0x00, 0xf0, 0x11, 0x00


	//----- nvinfo : EIATTR_KPARAM_INFO
	.align		4
.L_47:
        /*0048*/ 	.byte	0x04, 0x17
        /*004a*/ 	.short	(.L_49 - .L_48)
.L_48:
        /*004c*/ 	.word	0x00000000
        /*0050*/ 	.short	0x0001
        /*0052*/ 	.short	0x0004
        /*0054*/ 	.byte	0x00, 0xf0, 0x11, 0x00


	//----- nvinfo : EIATTR_KPARAM_INFO
	.align		4
.L_49:
        /*0058*/ 	.byte	0x04, 0x17
        /*005a*/ 	.short	(.L_51 - .L_50)
.L_50:
        /*005c*/ 	.word	0x00000000
        /*0060*/ 	.short	0x0000
        /*0062*/ 	.short	0x0000
        /*0064*/ 	.byte	0x00, 0xf0, 0x11, 0x00


	//----- nvinfo : EIATTR_SPARSE_MMA_MASK
	.align		4
.L_51:
        /*0068*/ 	.byte	0x03, 0x50
        /*006a*/ 	.short	0x0000


	//----- nvinfo : EIATTR_MAXREG_COUNT
	.align		4
        /*006c*/ 	.byte	0x03, 0x1b
        /*006e*/ 	.short	0x00ff


	//----- nvinfo : EIATTR_MERCURY_ISA_VERSION
	.align		4
        /*0070*/ 	.byte	0x03, 0x5f
        /*0072*/ 	.short	0x0101


	//----- nvinfo : EIATTR_VRC_CTA_INIT_COUNT
	.align		4
        /*0074*/ 	.byte	0x02, 0x4a
	.zero		1
	.zero		1


	//----- nvinfo : EIATTR_EXIT_INSTR_OFFSETS
	.align		4
        /*0078*/ 	.byte	0x04, 0x1c
        /*007a*/ 	.short	(.L_53 - .L_52)


	//   ....[0]....
.L_52:
        /*007c*/ 	.word	0x00000070


	//   ....[1]....
        /*0080*/ 	.word	0x000000e0


	//   ....[2]....
        /*0084*/ 	.word	0x00000150


	//   ....[3]....
        /*0088*/ 	.word	0x00000b10


	//----- nvinfo : EIATTR_CRS_STACK_SIZE
	.align		4
.L_53:
        /*008c*/ 	.byte	0x04, 0x1e
        /*008e*/ 	.short	(.L_55 - .L_54)
.L_54:
        /*0090*/ 	.word	0x00000000


	//----- nvinfo : EIATTR_CBANK_PARAM_SIZE
	.align		4
.L_55:
        /*0094*/ 	.byte	0x03, 0x19
        /*0096*/ 	.short	0x0028


	//----- nvinfo : EIATTR_PARAM_CBANK
	.align		4
        /*0098*/ 	.byte	0x04, 0x0a
        /*009a*/ 	.short	(.L_57 - .L_56)
	.align		4
.L_56:
        /*009c*/ 	.word	index@(.nv.constant0._Z14forward_kernelIfEviiiPKT_S2_PS0_)
        /*00a0*/ 	.short	0x0380
        /*00a2*/ 	.short	0x0028


	//----- nvinfo : EIATTR_SW_WAR
	.align		4
.L_57:
        /*00a4*/ 	.byte	0x04, 0x36
        /*00a6*/ 	.short	(.L_59 - .L_58)
.L_58:
        /*00a8*/ 	.word	0x00000008
.L_59:


//--------------------- .nv.callgraph             --------------------------
	.section	.nv.callgraph,"",@"SHT_CUDA_CALLGRAPH"
	.align	4
	.sectionentsize	8
	.align		4
        /*0000*/ 	.word	0x00000000
	.align		4
        /*0004*/ 	.word	0xffffffff
	.align		4
        /*0008*/ 	.word	0x00000000
	.align		4
        /*000c*/ 	.word	0xfffffffe
	.align		4
        /*0010*/ 	.word	0x00000000
	.align		4
        /*0014*/ 	.word	0xfffffffd
	.align		4
        /*0018*/ 	.word	0x00000000
	.align		4
        /*001c*/ 	.word	0xfffffffc


//--------------------- .text._Z15backward_kernelIfEviiiPKT_S2_S2_PS0_S3_ --------------------------
	.section	.text._Z15backward_kernelIfEviiiPKT_S2_S2_PS0_S3_,"ax",@progbits
	.align	128
        .global         _Z15backward_kernelIfEviiiPKT_S2_S2_PS0_S3_
        .type           _Z15backward_kernelIfEviiiPKT_S2_S2_PS0_S3_,@function
        .size           _Z15backward_kernelIfEviiiPKT_S2_S2_PS0_S3_,(.L_x_35 - _Z15backward_kernelIfEviiiPKT_S2_S2_PS0_S3_)
        .other          _Z15backward_kernelIfEviiiPKT_S2_S2_PS0_S3_,@"STO_CUDA_ENTRY STV_DEFAULT"
_Z15backward_kernelIfEviiiPKT_S2_S2_PS0_S3_:
.text._Z15backward_kernelIfEviiiPKT_S2_S2_PS0_S3_:
[----:B------:R-:W-:Y:S01]  /*0000*/  LDC R1, c[0x0][0x37c] ;  /* 0x0000df00ff017b82 */ /* 0x000fe20000000800 */
[----:B------:R-:W0:Y:S07]  /*0010*/  S2R R0, SR_TID.X ;  /* 0x0000000000007919 */ /* 0x000e2e0000002100 */
[----:B------:R-:W0:Y:S01]  /*0020*/  S2UR UR4, SR_CTAID.X ;  /* 0x00000000000479c3 */ /* 0x000e220000002500 */
[----:B------:R-:W1:Y:S07]  /*0030*/  LDCU UR7, c[0x0][0x388] ;  /* 0x00007100ff0777ac */ /* 0x000e6e0008000800 */
[----:B------:R-:W0:Y:S02]  /*0040*/  LDC R15, c[0x0][0x360] ;  /* 0x0000d800ff0f7b82 */ /* 0x000e240000000800 */
[----:B0-----:R-:W-:-:S05]  /*0050*/  IMAD R15, R15, UR4, R0 ;  /* 0x000000040f0f7c24 */ /* 0x001fca000f8e0200 */
[----:B-1----:R-:W-:-:S13]  /*0060*/  ISETP.GE.AND P0, PT, R15, UR7, PT ;  /* 0x000000070f007c0c */ /* 0x002fda000bf06270 */
[----:B------:R-:W-:Y:S05]  /*0070*/  @P0 EXIT ;  /* 0x000000000000094d */ /* 0x000fea0003800000 */
[----:B------:R-:W0:Y:S01]  /*0080*/  S2R R0, SR_TID.Y ;  /* 0x0000000000007919 */ /* 0x000e220000002200 */
[----:B------:R-:W0:Y:S01]  /*0090*/  S2UR UR4, SR_CTAID.Y ;  /* 0x00000000000479c3 */ /* 0x000e220000002600 */
[----:B------:R-:W1:Y:S07]  /*00a0*/  LDCU UR5, c[0x0][0x384] ;  /* 0x00007080ff0577ac */ /* 0x000e6e0008000800 */
[----:B------:R-:W0:Y:S02]  /*00b0*/  LDC R19, c[0x0][0x364] ;  /* 0x0000d900ff137b82 */ /* 0x000e240000000800 */
[----:B0-----:R-:W-:-:S05]  /*00c0*/  IMAD R19, R19, UR4, R0 ;  /* 0x0000000413137c24 */ /* 0x001fca000f8e0200 */
[----:B-1----:R-:W-:-:S13]  /*00d0*/  ISETP.GE.AND P0, PT, R19, UR5, PT ;  /* 0x0000000513007c0c */ /* 0x002fda000bf06270 */
[----:B------:R-:W-:Y:S05]  /*00e0*/  @P0 EXIT ;  /* 0x000000000000094d */ /* 0x000fea0003800000 */
[----:B------:R-:W0:Y:S01]  /*00f0*/  S2R R3, SR_TID.Z ;  /* 0x0000000000037919 */ /* 0x000e220000002300 */
[----:B------:R-:W0:Y:S01]  /*0100*/  S2UR UR4, SR_CTAID.Z ;  /* 0x00000000000479c3 */ /* 0x000e220000002700 */
[----:B------:R-:W1:Y:S07]  /*0110*/  LDCU UR6, c[0x0][0x380] ;  /* 0x00007000ff0677ac */ /* 0x000e6e0008000800 */
[----:B------:R-:W0:Y:S02]  /*0120*/  LDC R0, c[0x0][0x368] ;  /* 0x0000da00ff007b82 */ /* 0x000e240000000800 */
[----:B0-----:R-:W-:-:S05]  /*0130*/  IMAD R0, R0, UR4, R3 ;  /* 0x0000000400007c24 */ /* 0x001fca000f8e0203 */
[----:B-1----:R-:W-:-:S13]  /*0140*/  ISETP.GE.AND P0, PT, R0, UR6, PT ;  /* 0x0000000600007c0c */ /* 0x002fda000bf06270 */
[----:B------:R-:W-:Y:S05]  /*0150*/  @P0 EXIT ;  /* 0x000000000000094d */ /* 0x000fea0003800000 */
[----:B------:R-:W-:Y:S01]  /*0160*/  UISETP.GE.AND UP0, UPT, UR7, 0x1, UPT ;  /* 0x000000010700788c */ /* 0x000fe2000bf06270 */
[C---:B------:R-:W-:Y:S01]  /*0170*/  IMAD R16, R0.reuse, UR5, R19 ;  /* 0x0000000500107c24 */ /* 0x040fe2000f8e0213 */
[----:B------:R-:W0:Y:S01]  /*0180*/  LDCU.64 UR12, c[0x0][0x358] ;  /* 0x00006b00ff0c77ac */ /* 0x000e220008000a00 */
[----:B------:R-:W-:Y:S02]  /*0190*/  IMAD R17, R0, UR5, RZ ;  /* 0x0000000500117c24 */ /* 0x000fe4000f8e02ff */
[----:B------:R-:W-:Y:S02]  /*01a0*/  IMAD.MOV.U32 R14, RZ, RZ, RZ ;  /* 0x000000ffff0e7224 */ /* 0x000fe400078e00ff */
[----:B------:R-:W-:Y:S02]  /*01b0*/  IMAD.MOV.U32 R0, RZ, RZ, RZ ;  /* 0x000000ffff007224 */ /* 0x000fe400078e00ff */
[----:B------:R-:W-:Y:S01]  /*01c0*/  IMAD R16, R16, UR7, RZ ;  /* 0x0000000710107c24 */ /* 0x000fe2000f8e02ff */
[----:B------:R-:W-:Y:S06]  /*01d0*/  BRA.U !UP0, `(.L_x_0) ;  /* 0x0000000d08a47547 */ /* 0x000fec000b800000 */
[----:B------:R-:W1:Y:S01]  /*01e0*/  LDC R18, c[0x0][0x388] ;  /* 0x0000e200ff127b82 */ /* 0x000e620000000800 */
[----:B------:R-:W-:Y:S02]  /*01f0*/  UIADD3 UR4, UPT, UPT, UR7, 0xf, URZ ;  /* 0x0000000f07047890 */ /* 0x000fe4000fffe0ff */
[----:B------:R-:W-:Y:S01]  /*0200*/  IMAD R19, R19, UR7, RZ ;  /* 0x0000000713137c24 */ /* 0x000fe2000f8e02ff */
[----:B------:R-:W-:Y:S01]  /*0210*/  SHF.R.S32.HI R20, RZ, 0x1f, R16 ;  /* 0x0000001fff147819 */ /* 0x000fe20000011410 */
[----:B------:R-:W-:Y:S01]  /*0220*/  IMAD.MOV.U32 R0, RZ, RZ, RZ ;  /* 0x000000ffff007224 */ /* 0x000fe200078e00ff */
[----:B------:R-:W-:Y:S01]  /*0230*/  USHF.R.U32.HI UR5, URZ, 0x4, UR4 ;  /* 0x00000004ff057899 */ /* 0x000fe20008011604 */
[----:B------:R-:W-:Y:S01]  /*0240*/  IMAD.MOV.U32 R14, RZ, RZ, RZ ;  /* 0x000000ffff0e7224 */ /* 0x000fe200078e00ff */
[----:B------:R-:W2:Y:S01]  /*0250*/  LDCU.64 UR14, c[0x0][0x3a0] ;  /* 0x00007400ff0e77ac */ /* 0x000ea20008000a00 */
[----:B------:R-:W3:Y:S01]  /*0260*/  LDC.64 R6, c[0x0][0x3a0] ;  /* 0x0000e800ff067b82 */ /* 0x000ee20000000a00 */
[----:B------:R-:W4:Y:S01]  /*0270*/  LDCU.128 UR8, c[0x0][0x390] ;  /* 0x00007200ff0877ac */ /* 0x000f220008000c00 */
[----:B------:R-:W-:-:S06]  /*0280*/  UMOV UR4, URZ ;  /* 0x000000ff00047c82 */ /* 0x000fcc0008000000 */
[----:B------:R-:W0:Y:S08]  /*0290*/  LDC.64 R4, c[0x0][0x390] ;  /* 0x0000e400ff047b82 */ /* 0x000e300000000a00 */
[----:B------:R-:W0:Y:S02]  /*02a0*/  LDC.64 R2, c[0x0][0x398] ;  /* 0x0000e600ff027b82 */ /* 0x000e240000000a00 */
.L_x_28:
[----:B------:R-:W-:Y:S02]  /*02b0*/  USHF.L.U32 UR6, UR4, 0x4, URZ ;  /* 0x0000000404067899 */ /* 0x000fe400080006ff */
[----:B------:R-:W-:-:S04]  /*02c0*/  UIADD3 UR4, UPT, UPT, UR4, 0x1, URZ ;  /* 0x0000000104047890 */ /* 0x000fc8000fffe0ff */
[----:B-1----:R-:W-:Y:S01]  /*02d0*/  ISETP.LE.AND P0, PT, R18, UR6, PT ;  /* 0x0000000612007c0c */ /* 0x002fe2000bf03270 */
[----:B------:R-:W-:-:S12]  /*02e0*/  UISETP.NE.AND UP0, UPT, UR4, UR5, UPT ;  /* 0x000000050400728c */ /* 0x000fd8000bf05270 */
[----:B------:R-:W-:Y:S05]  /*02f0*/  @P0 BRA `(.L_x_1) ;  /* 0x0000000c00580947 */ /* 0x000fea0003800000 */
[----:B------:R-:W-:Y:S01]  /*0300*/  IADD3 R21, PT, PT, -R15, UR6, RZ ;  /* 0x000000060f157c10 */ /* 0x000fe2000fffe1ff */
[----:B------:R-:W-:Y:S03]  /*0310*/  BSSY.RECONVERGENT B0, `(.L_x_2) ;  /* 0x000000e000007945 */ /* 0x000fe60003800200 */
[----:B------:R-:W-:-:S13]  /*0320*/  ISETP.GE.U32.AND P0, PT, R21, R18, PT ;  /* 0x000000121500720c */ /* 0x000fda0003f06070 */
[----:B------:R-:W-:Y:S05]  /*0330*/  @P0 BRA `(.L_x_3) ;  /* 0x00000000002c0947 */ /* 0x000fea0003800000 */
[----:B------:R-:W-:Y:S02]  /*0340*/  IMAD.IADD R9, R19, 0x1, R21 ;  /* 0x0000000113097824 */ /* 0x000fe400078e0215 */
[----:B------:R-:W-:Y:S02]  /*0350*/  VIADD R11, R16, UR6 ;  /* 0x00000006100b7c36 */ /* 0x000fe40008000000 */
[----:B------:R-:W-:Y:S02]  /*0360*/  IMAD R13, R17, R18, R9 ;  /* 0x00000012110d7224 */ /* 0x000fe400078e0209 */
[----:B0-----:R-:W-:-:S04]  /*0370*/  IMAD.WIDE R8, R9, 0x4, R4 ;  /* 0x0000000409087825 */ /* 0x001fc800078e0204 */
[----:B---3--:R-:W-:Y:S02]  /*0380*/  IMAD.WIDE R10, R11, 0x4, R6 ;  /* 0x000000040b0a7825 */ /* 0x008fe400078e0206 */
[----:B------:R-:W3:Y:S02]  /*0390*/  LDG.E R9, desc[UR12][R8.64] ;  /* 0x0000000c08097981 */ /* 0x000ee4000c1e1900 */
[----:B------:R-:W-:Y:S02]  /*03a0*/  IMAD.WIDE R12, R13, 0x4, R2 ;  /* 0x000000040d0c7825 */ /* 0x000fe400078e0202 */
[----:B------:R-:W3:Y:S04]  /*03b0*/  LDG.E R11, desc[UR12][R10.64] ;  /* 0x0000000c0a0b7981 */ /* 0x000ee8000c1e1900 */
[----:B------:R-:W5:Y:S01]  /*03c0*/  LDG.E R12, desc[UR12][R12.64] ;  /* 0x0000000c0c0c7981 */ /* 0x000f62000c1e1900 */
[----:B---3--:R-:W-:Y:S01]  /*03d0*/  FFMA R14, R9, R11, R14 ;  /* 0x0000000b090e7223 */ /* 0x008fe2000000000e */
[----:B-----5:R-:W-:-:S07]  /*03e0*/  FFMA R0, R11, R12, R0 ;  /* 0x0000000c0b007223 */ /* 0x020fce0000000000 */
.L_x_3:
[----:B0-2-4-:R-:W-:Y:S05]  /*03f0*/  BSYNC.RECONVERGENT B0 ;  /* 0x0000000000007941 */ /* 0x015fea0003800200 */
.L_x_2:
[----:B------:R-:W-:-:S06]  /*0400*/  UIADD3 UR16, UPT, UPT, UR6, 0x1, URZ ;  /* 0x0000000106107890 */ /* 0x000fcc000fffe0ff */
[----:B------:R-:W-:-:S13]  /*0410*/  ISETP.LE.AND P0, PT, R18, UR16, PT ;  /* 0x0000001012007c0c */ /* 0x000fda000bf03270 */
[----:B------:R-:W-:Y:S05]  /*0420*/  @P0 BRA `(.L_x_1) ;  /* 0x0000000c000c0947 */ /* 0x000fea0003800000 */
[----:B------:R-:W-:Y:S02]  /*0430*/  IADD3 R9, PT, PT, -R15, UR16, RZ ;  /* 0x000000100f097c10 */ /* 0x000fe4000fffe1ff */
[----:B------:R-:W-:Y:S02]  /*0440*/  SHF.R.S32.HI R11, RZ, 0x1f, R21 ;  /* 0x0000001fff0b7819 */ /* 0x000fe40000011415 */
[-C--:B------:R-:W-:Y:S02]  /*0450*/  IADD3 R23, P2, PT, R19, R21.reuse, RZ ;  /* 0x0000001513177210 */ /* 0x080fe40007f5e0ff */
[C---:B------:R-:W-:Y:S02]  /*0460*/  IADD3 R13, P1, PT, R16.reuse, UR6, RZ ;  /* 0x00000006100d7c10 */ /* 0x040fe4000ff3e0ff */
[----:B------:R-:W-:Y:S01]  /*0470*/  IADD3 R21, P3, PT, R16, R21, RZ ;  /* 0x0000001510157210 */ /* 0x000fe20007f7e0ff */
[--C-:B------:R-:W-:Y:S01]  /*0480*/  IMAD.X R26, RZ, RZ, R11.reuse, P2 ;  /* 0x000000ffff1a7224 */ /* 0x100fe200010e060b */
[----:B------:R-:W-:Y:S01]  /*0490*/  ISETP.GE.U32.AND P0, PT, R9, R18, PT ;  /* 0x000000120900720c */ /* 0x000fe20003f06070 */
[----:B------:R-:W-:Y:S01]  /*04a0*/  IMAD.X R24, RZ, RZ, R20, P1 ;  /* 0x000000ffff187224 */ /* 0x000fe200008e0614 */
[----:B------:R-:W-:Y:S01]  /*04b0*/  LEA R10, P1, R13, UR14, 0x2 ;  /* 0x0000000e0d0a7c11 */ /* 0x000fe2000f8210ff */
[----:B------:R-:W-:Y:S01]  /*04c0*/  IMAD.X R22, R20, 0x1, R11, P3 ;  /* 0x0000000114167824 */ /* 0x000fe200018e060b */
[----:B------:R-:W-:-:S02]  /*04d0*/  LEA R8, P2, R23, UR8, 0x2 ;  /* 0x0000000817087c11 */ /* 0x000fc4000f8410ff */
[----:B------:R-:W-:Y:S02]  /*04e0*/  LEA R12, P3, R21, UR10, 0x2 ;  /* 0x0000000a150c7c11 */ /* 0x000fe4000f8610ff */
[----:B------:R-:W-:Y:S02]  /*04f0*/  LEA.HI.X R11, R13, UR15, R24, 0x2, P1 ;  /* 0x0000000f0d0b7c11 */ /* 0x000fe400088f1418 */
[----:B------:R-:W-:Y:S02]  /*0500*/  LEA.HI.X R9, R23, UR9, R26, 0x2, P2 ;  /* 0x0000000917097c11 */ /* 0x000fe400090f141a */
[----:B------:R-:W-:Y:S01]  /*0510*/  LEA.HI.X R13, R21, UR11, R22, 0x2, P3 ;  /* 0x0000000b150d7c11 */ /* 0x000fe200098f1416 */
[----:B------:R-:W2:Y:S04]  /*0520*/  @!P0 LDG.E R23, desc[UR12][R10.64+0x4] ;  /* 0x0000040c0a178981 */ /* 0x000ea8000c1e1900 */
[----:B------:R-:W2:Y:S04]  /*0530*/  @!P0 LDG.E R21, desc[UR12][R8.64+0x4] ;  /* 0x0000040c08158981 */ /* 0x000ea8000c1e1900 */
[----:B------:R-:W4:Y:S01]  /*0540*/  @!P0 LDG.E R22, desc[UR12][R12.64+0x4] ;  /* 0x0000040c0c168981 */ /* 0x000f22000c1e1900 */
[----:B------:R-:W-:-:S06]  /*0550*/  UIADD3 UR16, UPT, UPT, UR6, 0x2, URZ ;  /* 0x0000000206107890 */ /* 0x000fcc000fffe0ff */
[----:B------:R-:W-:Y:S01]  /*0560*/  ISETP.LE.AND P1, PT, R18, UR16, PT ;  /* 0x0000001012007c0c */ /* 0x000fe2000bf23270 */
[----:B--2---:R-:W-:Y:S01]  /*0570*/  @!P0 FFMA R14, R21, R23, R14 ;  /* 0x00000017150e8223 */ /* 0x004fe2000000000e */
[----:B----4-:R-:W-:-:S11]  /*0580*/  @!P0 FFMA R0, R23, R22, R0 ;  /* 0x0000001617008223 */ /* 0x010fd60000000000 */
[----:B------:R-:W-:Y:S05]  /*0590*/  @P1 BRA `(.L_x_1) ;  /* 0x0000000800b01947 */ /* 0x000fea0003800000 */
[----:B------:R-:W-:Y:S01]  /*05a0*/  IADD3 R21, PT, PT, -R15, UR16, RZ ;  /* 0x000000100f157c10 */ /* 0x000fe2000fffe1ff */
[----:B------:R-:W-:Y:S03]  /*05b0*/  BSSY.RECONVERGENT B0, `(.L_x_4) ;  /* 0x0000008000007945 */ /* 0x000fe60003800200 */
[----:B------:R-:W-:-:S13]  /*05c0*/  ISETP.GE.U32.AND P0, PT, R21, R18, PT ;  /* 0x000000121500720c */ /* 0x000fda0003f06070 */
[----:B------:R-:W-:Y:S05]  /*05d0*/  @P0 BRA `(.L_x_5) ;  /* 0x0000000000140947 */ /* 0x000fea0003800000 */
[----:B------:R-:W2:Y:S04]  /*05e0*/  LDG.E R21, desc[UR12][R8.64+0x8] ;  /* 0x0000080c08157981 */ /* 0x000ea8000c1e1900 */
[----:B------:R-:W2:Y:S04]  /*05f0*/  LDG.E R23, desc[UR12][R10.64+0x8] ;  /* 0x0000080c0a177981 */ /* 0x000ea8000c1e1900 */
[----:B------:R-:W4:Y:S01]  /*0600*/  LDG.E R22, desc[UR12][R12.64+0x8] ;  /* 0x0000080c0c167981 */ /* 0x000f22000c1e1900 */
[----:B--2---:R-:W-:Y:S01]  /*0610*/  FFMA R14, R21, R23, R14 ;  /* 0x00000017150e7223 */ /* 0x004fe2000000000e */
[----:B----4-:R-:W-:-:S07]  /*0620*/  FFMA R0, R23, R22, R0 ;  /* 0x0000001617007223 */ /* 0x010fce0000000000 */
.L_x_5:
[----:B------:R-:W-:Y:S05]  /*0630*/  BSYNC.RECONVERGENT B0 ;  /* 0x0000000000007941 */ /* 0x000fea0003800200 */
.L_x_4:
[----:B------:R-:W-:-:S06]  /*0640*/  UIADD3 UR16, UPT, UPT, UR6, 0x3, URZ ;  /* 0x0000000306107890 */ /* 0x000fcc000fffe0ff */
[----:B------:R-:W-:-:S13]  /*0650*/  ISETP.LE.AND P0, PT, R18, UR16, PT ;  /* 0x0000001012007c0c */ /* 0x000fda000bf03270 */
        /* <DEDUP_REMOVED lines=10> */
.L_x_7:
[----:B------:R-:W-:Y:S05]  /*0700*/  BSYNC.RECONVERGENT B0 ;  /* 0x0000000000007941 */ /* 0x000fea0003800200 */
.L_x_6:
        /* <DEDUP_REMOVED lines=12> */
.L_x_9:
[----:B------:R-:W-:Y:S05]  /*07d0*/  BSYNC.RECONVERGENT B0 ;  /* 0x0000000000007941 */ /* 0x000fea0003800200 */
.L_x_8:
        /* <DEDUP_REMOVED lines=12> */
.L_x_11:
[----:B------:R-:W-:Y:S05]  /*08a0*/  BSYNC.RECONVERGENT B0 ;  /* 0x0000000000007941 */ /* 0x000fea0003800200 */
.L_x_10:
        /* <DEDUP_REMOVED lines=12> */
.L_x_13:
[----:B------:R-:W-:Y:S05]  /*0970*/  BSYNC.RECONVERGENT B0 ;  /* 0x0000000000007941 */ /* 0x000fea0003800200 */
.L_x_12:
        /* <DEDUP_REMOVED lines=12> */
.L_x_15:
[----:B------:R-:W-:Y:S05]  /*0a40*/  BSYNC.RECONVERGENT B0 ;  /* 0x0000000000007941 */ /* 0x000fea0003800200 */
.L_x_14:
        /* <DEDUP_REMOVED lines=12> */
.L_x_17:
[----:B------:R-:W-:Y:S05]  /*0b10*/  BSYNC.RECONVERGENT B0 ;  /* 0x0000000000007941 */ /* 0x000fea0003800200 */
.L_x_16:
        /* <DEDUP_REMOVED lines=12> */
.L_x_19:
[----:B------:R-:W-:Y:S05]  /*0be0*/  BSYNC.RECONVERGENT B0 ;  /* 0x0000000000007941 */ /* 0x000fea0003800200 */
.L_x_18:
        /* <DEDUP_REMOVED lines=12> */
.L_x_21:
[----:B------:R-:W-:Y:S05]  /*0cb0*/  BSYNC.RECONVERGENT B0 ;  /* 0x0000000000007941 */ /* 0x000fea0003800200 */
.L_x_20:
        /* <DEDUP_REMOVED lines=12> */
.L_x_23:
[----:B------:R-:W-:Y:S05]  /*0d80*/  BSYNC.RECONVERGENT B0 ;  /* 0x0000000000007941 */ /* 0x000fea0003800200 */
.L_x_22:
        /* <DEDUP_REMOVED lines=12> */
.L_x_25:
[----:B------:R-:W-:Y:S05]  /*0e50*/  BSYNC.RECONVERGENT B0 ;  /* 0x0000000000007941 */ /* 0x000fea0003800200 */
.L_x_24:
        /* <DEDUP_REMOVED lines=12> */
.L_x_27:
[----:B------:R-:W-:Y:S05]  /*0f20*/  BSYNC.RECONVERGENT B0 ;  /* 0x0000000000007941 */ /* 0x000fea0003800200 */
.L_x_26:
[----:B------:R-:W-:-:S06]  /*0f30*/  UIADD3 UR16, UPT, UPT, UR6, 0xe, URZ ;  /* 0x0000000e06107890 */ /* 0x000fcc000fffe0ff */
[----:B------:R-:W-:-:S13]  /*0f40*/  ISETP.LE.AND P0, PT, R18, UR16, PT ;  /* 0x0000001012007c0c */ /* 0x000fda000bf03270 */
[----:B------:R-:W-:Y:S05]  /*0f50*/  @P0 BRA `(.L_x_1) ;  /* 0x0000000000400947 */ /* 0x000fea0003800000 */
[----:B------:R-:W-:Y:S01]  /*0f60*/  UIADD3 UR6, UPT, UPT, UR6, 0xf, URZ ;  /* 0x0000000f06067890 */ /* 0x000fe2000fffe0ff */
[----:B------:R-:W-:-:S04]  /*0f70*/  IADD3 R21, PT, PT, -R15, UR16, RZ ;  /* 0x000000100f157c10 */ /* 0x000fc8000fffe1ff */
[----:B------:R-:W-:Y:S02]  /*0f80*/  ISETP.GE.U32.AND P1, PT, R21, R18, PT ;  /* 0x000000121500720c */ /* 0x000fe40003f26070 */
[----:B------:R-:W-:-:S04]  /*0f90*/  IADD3 R23, PT, PT, -R15, UR6, RZ ;  /* 0x000000060f177c10 */ /* 0x000fc8000fffe1ff */
[----:B------:R-:W-:-:S04]  /*0fa0*/  ISETP.GE.U32.AND P0, PT, R23, R18, PT ;  /* 0x000000121700720c */ /* 0x000fc80003f06070 */
[----:B------:R-:W-:-:S03]  /*0fb0*/  ISETP.LE.OR P0, PT, R18, UR6, P0 ;  /* 0x0000000612007c0c */ /* 0x000fc60008703670 */
[----:B------:R-:W2:Y:S04]  /*0fc0*/  @!P1 LDG.E R21, desc[UR12][R8.64+0x38] ;  /* 0x0000380c08159981 */ /* 0x000ea8000c1e1900 */
[----:B------:R-:W2:Y:S04]  /*0fd0*/  @!P1 LDG.E R23, desc[UR12][R10.64+0x38] ;  /* 0x0000380c0a179981 */ /* 0x000ea8000c1e1900 */
[----:B------:R-:W4:Y:S04]  /*0fe0*/  @!P1 LDG.E R22, desc[UR12][R12.64+0x38] ;  /* 0x0000380c0c169981 */ /* 0x000f28000c1e1900 */
[----:B------:R-:W5:Y:S04]  /*0ff0*/  @!P0 LDG.E R25, desc[UR12][R8.64+0x3c] ;  /* 0x00003c0c08198981 */ /* 0x000f68000c1e1900 */
[----:B------:R-:W5:Y:S04]  /*1000*/  @!P0 LDG.E R27, desc[UR12][R10.64+0x3c] ;  /* 0x00003c0c0a1b8981 */ /* 0x000f68000c1e1900 */
[----:B------:R-:W3:Y:S01]  /*1010*/  @!P0 LDG.E R24, desc[UR12][R12.64+0x3c] ;  /* 0x00003c0c0c188981 */ /* 0x000ee2000c1e1900 */
[----:B--2---:R-:W-:Y:S01]  /*1020*/  @!P1 FFMA R14, R21, R23, R14 ;  /* 0x00000017150e9223 */ /* 0x004fe2000000000e */
[----:B----4-:R-:W-:-:S03]  /*1030*/  @!P1 FFMA R0, R23, R22, R0 ;  /* 0x0000001617009223 */ /* 0x010fc60000000000 */
[----:B-----5:R-:W-:Y:S01]  /*1040*/  @!P0 FFMA R14, R25, R27, R14 ;  /* 0x0000001b190e8223 */ /* 0x020fe2000000000e */
[----:B---3--:R-:W-:-:S07]  /*1050*/  @!P0 FFMA R0, R27, R24, R0 ;  /* 0x000000181b008223 */ /* 0x008fce0000000000 */
.L_x_1:
[----:B------:R-:W-:Y:S05]  /*1060*/  BRA.U UP0, `(.L_x_28) ;  /* 0xfffffff100907547 */ /* 0x000fea000b83ffff */
.L_x_0:
[----:B0-----:R-:W0:Y:S01]  /*1070*/  LDC.64 R2, c[0x0][0x3b0] ;  /* 0x0000ec00ff027b82 */ /* 0x001e220000000a00 */
[----:B------:R-:W-:-:S07]  /*1080*/  IMAD.IADD R15, R15, 0x1, R16 ;  /* 0x000000010f0f7824 */ /* 0x000fce00078e0210 */
[----:B------:R-:W1:Y:S01]  /*1090*/  LDC.64 R4, c[0x0][0x3a8] ;  /* 0x0000ea00ff047b82 */ /* 0x000e620000000a00 */
[----:B0-----:R-:W-:-:S05]  /*10a0*/  IMAD.WIDE R2, R15, 0x4, R2 ;  /* 0x000000040f027825 */ /* 0x001fca00078e0202 */
[----:B------:R-:W-:Y:S01]  /*10b0*/  STG.E desc[UR12][R2.64], R14 ;  /* 0x0000000e02007986 */ /* 0x000fe2000c10190c */
[----:B-1----:R-:W-:-:S05]  /*10c0*/  IMAD.WIDE R4, R15, 0x4, R4 ;  /* 0x000000040f047825 */ /* 0x002fca00078e0204 */
[----:B------:R-:W-:Y:S01]  /*10d0*/  STG.E desc[UR12][R4.64], R0 ;  /* 0x0000000004007986 */ /* 0x000fe2000c10190c */
[----:B--2-4-:R-:W-:Y:S05]  /*10e0*/  EXIT ;  /* 0x000000000000794d */ /* 0x014fea0003800000 */
.L_x_29:
[----:B------:R-:W-:-:S00]  /*10f0*/  BRA `(.L_x_29) ;  /* 0xfffffffc00fc7947 */ /* 0x000fc0000383ffff */
[----:B------:R-:W-:-:S00]  /*1100*/  NOP ;  /* 0x0000000000007918 */ /* 0x000fc00000000000 */
[----:B------:R-:W-:-:S00]  /*1110*/  NOP ;  /* 0x0000000000007918 */ /* 0x000fc00000000000 */
[----:B------:R-:W-:-:S00]  /*1120*/  NOP ;  /* 0x0000000000007918 */ /* 0x000fc00000000000 */
[----:B------:R-:W-:-:S00]  /*1130*/  NOP ;  /* 0x0000000000007918 */ /* 0x000fc00000000000 */
[----:B------:R-:W-:-:S00]  /*1140*/  NOP ;  /* 0x0000000000007918 */ /* 0x000fc00000000000 */
[----:B------:R-:W-:-:S00]  /*1150*/  NOP ;  /* 0x0000000000007918 */ /* 0x000fc00000000000 */
[----:B------:R-:W-:-:S00]  /*1160*/  NOP ;  /* 0x0000000000007918 */ /* 0x000fc00000000000 */
[----:B------:R-:W-:-:S00]  /*1170*/  NOP ;  /* 0x0000000000007918 */ /* 0x000fc00000000000 */
.L_x_35:


//--------------------- .text._Z14forward_kernelIfEviiiPKT_S2_PS0_ --------------------------
	.section	.text._Z14forward_kernelIfEviiiPKT_S2_PS0_,"ax",@progbits
	.align	128
        .global         _Z14forward_kernelIfEviiiPKT_S2_PS0_
        .type           _Z14forward_kernelIfEviiiPKT_S2_PS0_,@function
        .size           _Z14forward_kernelIfEviiiPKT_S2_PS0_,(.L_x_36 - _Z14forward_kernelIfEviiiPKT_S2_PS0_)
        .other          _Z14forward_kernelIfEviiiPKT_S2_PS0_,@"STO_CUDA_ENTRY STV_DEFAULT"
_Z14forward_kernelIfEviiiPKT_S2_PS0_:
.text._Z14forward_kernelIfEviiiPKT_S2_PS0_:
        /* <DEDUP_REMOVED lines=22> */
[----:B------:R-:W-:Y:S02]  /*0160*/  UISETP.GE.AND UP0, UPT, UR7, 0x1, UPT ;  /* 0x000000010700788c */ /* 0x000fe4000bf06270 */
[----:B------:R-:W-:Y:S01]  /*0170*/  IMAD R11, R11, UR7, RZ ;  /* 0x000000070b0b7c24 */ /* 0x000fe2000f8e02ff */
[----:B------:R-:W0:Y:S01]  /*0180*/  LDCU.64 UR8, c[0x0][0x358] ;  /* 0x00006b00ff0877ac */ /* 0x000e220008000a00 */
[----:B------:R-:W-:Y:S02]  /*0190*/  IMAD R2, R2, UR5, RZ ;  /* 0x0000000502027c24 */ /* 0x000fe4000f8e02ff */
[----:B------:R-:W-:Y:S02]  /*01a0*/  IMAD.MOV.U32 R10, RZ, RZ, RZ ;  /* 0x000000ffff0a7224 */ /* 0x000fe400078e00ff */
[----:B------:R-:W-:Y:S01]  /*01b0*/  IMAD R13, R2, UR7, R11 ;  /* 0x00000007020d7c24 */ /* 0x000fe2000f8e020b */
[----:B------:R-:W-:Y:S06]  /*01c0*/  BRA.U !UP0, `(.L_x_30) ;  /* 0x0000000908407547 */ /* 0x000fec000b800000 */
[----:B------:R-:W1:Y:S01]  /*01d0*/  LDC R12, c[0x0][0x388] ;  /* 0x0000e200ff0c7b82 */ /* 0x000e620000000800 */
[----:B------:R-:W-:Y:S01]  /*01e0*/  UIADD3 UR4, UPT, UPT, UR7, 0xf, URZ ;  /* 0x0000000f07047890 */ /* 0x000fe2000fffe0ff */
[----:B------:R-:W-:-:S03]  /*01f0*/  IMAD.MOV.U32 R10, RZ, RZ, RZ ;  /* 0x000000ffff0a7224 */ /* 0x000fc600078e00ff */
[----:B------:R-:W-:-:S03]  /*0200*/  USHF.R.U32.HI UR5, URZ, 0x4, UR4 ;  /* 0x00000004ff057899 */ /* 0x000fc60008011604 */
[----:B------:R-:W2:Y:S01]  /*0210*/  LDC.64 R2, c[0x0][0x390] ;  /* 0x0000e400ff027b82 */ /* 0x000ea20000000a00 */
[----:B------:R-:W-:-:S07]  /*0220*/  UMOV UR4, URZ ;  /* 0x000000ff00047c82 */ /* 0x000fce0008000000 */
[----:B------:R-:W3:Y:S02]  /*0230*/  LDC.64 R4, c[0x0][0x398] ;  /* 0x0000e600ff047b82 */ /* 0x000ee40000000a00 */
.L_x_33:
[----:B------:R-:W-:Y:S02]  /*0240*/  USHF.L.U32 UR10, UR4, 0x4, URZ ;  /* 0x00000004040a7899 */ /* 0x000fe400080006ff */
[----:B------:R-:W-:-:S04]  /*0250*/  UIADD3 UR4, UPT, UPT, UR4, 0x1, URZ ;  /* 0x0000000104047890 */ /* 0x000fc8000fffe0ff */
[----:B-1----:R-:W-:Y:S01]  /*0260*/  ISETP.LE.AND P0, PT, R12, UR10, PT ;  /* 0x0000000a0c007c0c */ /* 0x002fe2000bf03270 */
[----:B------:R-:W-:-:S12]  /*0270*/  UISETP.NE.AND UP0, UPT, UR4, UR5, UPT ;  /* 0x000000050400728c */ /* 0x000fd8000bf05270 */
[----:B------:R-:W-:Y:S05]  /*0280*/  @P0 BRA `(.L_x_31) ;  /* 0x00000008000c0947 */ /* 0x000fea0003800000 */
[----:B------:R-:W-:Y:S01]  /*0290*/  VIADD R7, R0, -UR10 ;  /* 0x8000000a00077c36 */ /* 0x000fe20008000000 */
[----:B------:R-:W-:Y:S04]  /*02a0*/  BSSY.RECONVERGENT B0, `(.L_x_31) ;  /* 0x0000081000007945 */ /* 0x000fe80003800200 */
[----:B------:R-:W-:-:S13]  /*02b0*/  ISETP.GE.U32.AND P0, PT, R7, R12, PT ;  /* 0x0000000c0700720c */ /* 0x000fda0003f06070 */
[----:B------:R-:W-:Y:S05]  /*02c0*/  @P0 BRA `(.L_x_32) ;  /* 0x0000000400f80947 */ /* 0x000fea0003800000 */
[----:B------:R-:W-:Y:S01]  /*02d0*/  IADD3 R7, PT, PT, R11, R7, RZ ;  /* 0x000000070b077210 */ /* 0x000fe20007ffe0ff */
[----:B------:R-:W-:-:S04]  /*02e0*/  VIADD R9, R13, UR10 ;  /* 0x0000000a0d097c36 */ /* 0x000fc80008000000 */
[----:B--2---:R-:W-:-:S04]  /*02f0*/  IMAD.WIDE R6, R7, 0x4, R2 ;  /* 0x0000000407067825 */ /* 0x004fc800078e0202 */
[----:B---3--:R-:W-:Y:S01]  /*0300*/  IMAD.WIDE R8, R9, 0x4, R4 ;  /* 0x0000000409087825 */ /* 0x008fe200078e0204 */
[----:B0-----:R-:W2:Y:S04]  /*0310*/  LDG.E R15, desc[UR8][R6.64] ;  /* 0x00000008060f7981 */ /* 0x001ea8000c1e1900 */
[----:B------:R-:W2:Y:S01]  /*0320*/  LDG.E R14, desc[UR8][R8.64] ;  /* 0x00000008080e7981 */ /* 0x000ea2000c1e1900 */
[----:B------:R-:W-:-:S06]  /*0330*/  UIADD3 UR6, UPT, UPT, UR10, 0x1, URZ ;  /* 0x000000010a067890 */ /* 0x000fcc000fffe0ff */
[----:B------:R-:W-:-:S05]  /*0340*/  VIADD R17, R0, -UR6 ;  /* 0x8000000600117c36 */ /* 0x000fca0008000000 */
[----:B------:R-:W-:-:S04]  /*0350*/  ISETP.GE.U32.AND P0, PT, R17, R12, PT ;  /* 0x0000000c1100720c */ /* 0x000fc80003f06070 */
[----:B------:R-:W-:Y:S01]  /*0360*/  ISETP.LE.OR P0, PT, R12, UR6, P0 ;  /* 0x000000060c007c0c */ /* 0x000fe20008703670 */
[----:B--2---:R-:W-:-:S12]  /*0370*/  FFMA R10, R15, R14, R10 ;  /* 0x0000000e0f0a7223 */ /* 0x004fd8000000000a */
[----:B------:R-:W-:Y:S05]  /*0380*/  @P0 BRA `(.L_x_32) ;  /* 0x0000000400c80947 */ /* 0x000fea0003800000 */
[----:B------:R-:W2:Y:S04]  /*0390*/  LDG.E R15, desc[UR8][R6.64+-0x4] ;  /* 0xfffffc08060f7981 */ /* 0x000ea8000c1e1900 */
[----:B------:R-:W2:Y:S01]  /*03a0*/  LDG.E R14, desc[UR8][R8.64+0x4] ;  /* 0x00000408080e7981 */ /* 0x000ea2000c1e1900 */
[----:B------:R-:W-:-:S06]  /*03b0*/  UIADD3 UR6, UPT, UPT, UR10, 0x2, URZ ;  /* 0x000000020a067890 */ /* 0x000fcc000fffe0ff */
[----:B------:R-:W-:-:S04]  /*03c0*/  IADD3 R17, PT, PT, R0, -UR6, RZ ;  /* 0x8000000600117c10 */ /* 0x000fc8000fffe0ff */
[----:B------:R-:W-:-:S04]  /*03d0*/  ISETP.GE.U32.AND P0, PT, R17, R12, PT ;  /* 0x0000000c1100720c */ /* 0x000fc80003f06070 */
[----:B------:R-:W-:Y:S01]  /*03e0*/  ISETP.LE.OR P0, PT, R12, UR6, P0 ;  /* 0x000000060c007c0c */ /* 0x000fe20008703670 */
[----:B--2---:R-:W-:-:S12]  /*03f0*/  FFMA R10, R15, R14, R10 ;  /* 0x0000000e0f0a7223 */ /* 0x004fd8000000000a */
[----:B------:R-:W-:Y:S05]  /*0400*/  @P0 BRA `(.L_x_32) ;  /* 0x0000000400a80947 */ /* 0x000fea0003800000 */
[----:B------:R-:W2:Y:S04]  /*0410*/  LDG.E R15, desc[UR8][R6.64+-0x8] ;  /* 0xfffff808060f7981 */ /* 0x000ea8000c1e1900 */
        /* <DEDUP_REMOVED lines=95> */
[----:B------:R-:W-:Y:S01]  /*0a10*/  UIADD3 UR6, UPT, UPT, UR10, 0xf, URZ ;  /* 0x0000000f0a067890 */ /* 0x000fe2000fffe0ff */
[----:B------:R-:W2:Y:S05]  /*0a20*/  LDG.E R14, desc[UR8][R8.64+0x38] ;  /* 0x00003808080e7981 */ /* 0x000eaa000c1e1900 */
[----:B------:R-:W-:-:S05]  /*0a30*/  VIADD R15, R0, -UR6 ;  /* 0x80000006000f7c36 */ /* 0x000fca0008000000 */
[----:B------:R-:W-:Y:S02]  /*0a40*/  ISETP.GE.U32.AND P0, PT, R15, R12, PT ;  /* 0x0000000c0f00720c */ /* 0x000fe40003f06070 */
[----:B------:R-:W2:Y:S02]  /*0a50*/  LDG.E R15, desc[UR8][R6.64+-0x38] ;  /* 0xffffc808060f7981 */ /* 0x000ea4000c1e1900 */
[----:B------:R-:W-:-:S13]  /*0a60*/  ISETP.LE.OR P0, PT, R12, UR6, P0 ;  /* 0x000000060c007c0c */ /* 0x000fda0008703670 */
[----:B------:R-:W3:Y:S04]  /*0a70*/  @!P0 LDG.E R17, desc[UR8][R6.64+-0x3c] ;  /* 0xffffc40806118981 */ /* 0x000ee8000c1e1900 */
[----:B------:R-:W3:Y:S01]  /*0a80*/  @!P0 LDG.E R16, desc[UR8][R8.64+0x3c] ;  /* 0x00003c0808108981 */ /* 0x000ee2000c1e1900 */
[----:B--2---:R-:W-:-:S04]  /*0a90*/  FFMA R10, R15, R14, R10 ;  /* 0x0000000e0f0a7223 */ /* 0x004fc8000000000a */
[----:B---3--:R-:W-:-:S07]  /*0aa0*/  @!P0 FFMA R10, R17, R16, R10 ;  /* 0x00000010110a8223 */ /* 0x008fce000000000a */
.L_x_32:
[----:B0-----:R-:W-:Y:S05]  /*0ab0*/  BSYNC.RECONVERGENT B0 ;  /* 0x0000000000007941 */ /* 0x001fea0003800200 */
.L_x_31:
[----:B------:R-:W-:Y:S05]  /*0ac0*/  BRA.U UP0, `(.L_x_33) ;  /* 0xfffffff500dc7547 */ /* 0x000fea000b83ffff */
.L_x_30:
[----:B--2---:R-:W1:Y:S01]  /*0ad0*/  LDC.64 R2, c[0x0][0x3a0] ;  /* 0x0000e800ff027b82 */ /* 0x004e620000000a00 */
[----:B------:R-:W-:-:S05]  /*0ae0*/  IADD3 R13, PT, PT, R0, R13, RZ ;  /* 0x0000000d000d7210 */ /* 0x000fca0007ffe0ff */
[----:B-1----:R-:W-:-:S05]  /*0af0*/  IMAD.WIDE R2, R13, 0x4, R2 ;  /* 0x000000040d027825 */ /* 0x002fca00078e0202 */
[----:B0-----:R-:W-:Y:S01]  /*0b00*/  STG.E desc[UR8][R2.64], R10 ;  /* 0x0000000a02007986 */ /* 0x001fe2000c101908 */
[----:B------:R-:W-:Y:S05]  /*0b10*/  EXIT ;  /* 0x000000000000794d */ /* 0x000fea0003800000 */
.L_x_34:
        /* <DEDUP_REMOVED lines=14> */
.L_x_36:


//--------------------- .nv.shared.reserved.0     --------------------------
	.section	.nv.shared.reserved.0,"aw",@nobits
	.weak		__nv_reservedSMEM_offset_0_alias
	.size		__nv_reservedSMEM_offset_0_alias, 0, 64
	.other		__nv_reservedSMEM_offset_0_alias,@"STO_CUDA_RESERVED_SHARED STV_DEFAULT"
__nv_reservedSMEM_offset_0_alias:
	.zero		0
	.zero		64


//--------------------- .nv.constant0._Z15backward_kernelIfEviiiPKT_S2_S2_PS0_S3_ --------------------------
	.section	.nv.constant0._Z15backward_kernelIfEviiiPKT_S2_S2_PS0_S3_,"a",@progbits
	.sectionflags	@""
	.align	4
.nv.constant0._Z15backward_kernelIfEviiiPKT_S2_S2_PS0_S3_:
	.zero		952


//--------------------- .nv.constant0._Z14forward_kernelIfEviiiPKT_S2_PS0_ --------------------------
	.section	.nv.constant0._Z14forward_kernelIfEviiiPKT_S2_PS0_,"a",@progbits
	.sectionflags	@""
	.align	4
.nv.constant0._Z14forward_kernelIfEviiiPKT_S2_PS0_:
	.zero		936


//--------------------- SYMBOLS --------------------------

	.type		.nv.reservedSmem.offset0,@object
	.size		.nv.reservedSmem.offset0,0x4
